//
// Generated by NVIDIA NVVM Compiler
//
// Compiler Build ID: CL-36424714
// Cuda compilation tools, release 13.0, V13.0.88
// Based on NVVM 20.0.0
//

.version 9.0
.target sm_100
.address_size 64

	// .globl	_Z12reduceKernelPfS_i
.extern .shared .align 16 .b8 sdata[];

.visible .entry _Z12reduceKernelPfS_i(
	.param .u64 .ptr .align 1 _Z12reduceKernelPfS_i_param_0,
	.param .u64 .ptr .align 1 _Z12reduceKernelPfS_i_param_1,
	.param .u32 _Z12reduceKernelPfS_i_param_2
)
{
	.reg .pred 	%p<6>;
	.reg .b32 	%r<14>;
	.reg .b32 	%f<9>;
	.reg .b64 	%rd<9>;

	ld.param.u64 	%rd1, [_Z12reduceKernelPfS_i_param_0];
	ld.param.u64 	%rd2, [_Z12reduceKernelPfS_i_param_1];
	ld.param.u32 	%r8, [_Z12reduceKernelPfS_i_param_2];
	mov.u32 	%r1, %tid.x;
	mov.u32 	%r2, %ctaid.x;
	mov.u32 	%r13, %ntid.x;
	mad.lo.s32 	%r4, %r2, %r13, %r1;
	setp.ge.u32 	%p1, %r4, %r8;
	mov.f32 	%f8, 0f00000000;
	@%p1 bra 	$L__BB0_2;
	cvta.to.global.u64 	%rd3, %rd1;
	mul.wide.u32 	%rd4, %r4, 4;
	add.s64 	%rd5, %rd3, %rd4;
	ld.global.f32 	%f8, [%rd5];
$L__BB0_2:
	shl.b32 	%r9, %r1, 2;
	mov.u32 	%r10, sdata;
	add.s32 	%r5, %r10, %r9;
	st.shared.f32 	[%r5], %f8;
	bar.sync 	0;
	setp.lt.u32 	%p2, %r13, 2;
	@%p2 bra 	$L__BB0_6;
$L__BB0_3:
	shr.u32 	%r7, %r13, 1;
	setp.ge.u32 	%p3, %r1, %r7;
	@%p3 bra 	$L__BB0_5;
	shl.b32 	%r11, %r7, 2;
	add.s32 	%r12, %r5, %r11;
	ld.shared.f32 	%f4, [%r12];
	ld.shared.f32 	%f5, [%r5];
	add.f32 	%f6, %f4, %f5;
	st.shared.f32 	[%r5], %f6;
$L__BB0_5:
	bar.sync 	0;
	setp.gt.u32 	%p4, %r13, 3;
	mov.u32 	%r13, %r7;
	@%p4 bra 	$L__BB0_3;
$L__BB0_6:
	setp.ne.s32 	%p5, %r1, 0;
	@%p5 bra 	$L__BB0_8;
	ld.shared.f32 	%f7, [sdata];
	cvta.to.global.u64 	%rd6, %rd2;
	mul.wide.u32 	%rd7, %r2, 4;
	add.s64 	%rd8, %rd6, %rd7;
	st.global.f32 	[%rd8], %f7;
$L__BB0_8:
	ret;

}


// ===== COMPILED SASS (sm_100) =====

	.target	sm_100

	.elftype	@"ET_EXEC"


//--------------------- .note.nv.tkinfo           --------------------------
	.section	.note.nv.tkinfo,"",@"SHT_NOTE"
	.sectionflags	@"SHF_NOTE_NV_TKINFO"
	.tkinfo
        /*0018*/ 	.word	0x00000002
        /*0030*/ 	.string	""
        /*0030*/ 	.string	"ptxas"
        /*0030*/ 	.string	"Cuda compilation tools, release 13.0, V13.0.88"
        /*0030*/ 	.string	"Build cuda_13.0.r13.0/compiler.36424714_0"
        /*0030*/ 	.string	"-arch sm_100 -m 64 "



//--------------------- .note.nv.cuinfo           --------------------------
	.section	.note.nv.cuinfo,"",@"SHT_NOTE"
	.sectionflags	@"SHF_NOTE_NV_CUINFO"
        /*0018*/ 	.short	0x0002
        /*001a*/ 	.short	0x0064
        /*001c*/ 	.short	0x0082
	.zero		2


//--------------------- .nv.info                  --------------------------
	.section	.nv.info,"",@"SHT_CUDA_INFO"
	.align	4


	//----- nvinfo : EIATTR_REGCOUNT
	.align		4
        /*0000*/ 	.byte	0x04, 0x2f
        /*0002*/ 	.short	(.L_1 - .L_0)
	.align		4
.L_0:
        /*0004*/ 	.word	index@(_Z12reduceKernelPfS_i)
        /*0008*/ 	.word	0x0000000b


	//----- nvinfo : EIATTR_FRAME_SIZE
	.align		4
.L_1:
        /*000c*/ 	.byte	0x04, 0x11
        /*000e*/ 	.short	(.L_3 - .L_2)
	.align		4
.L_2:
        /*0010*/ 	.word	index@(_Z12reduceKernelPfS_i)
        /*0014*/ 	.word	0x00000000


	//----- nvinfo : EIATTR_MIN_STACK_SIZE
	.align		4
.L_3:
        /*0018*/ 	.byte	0x04, 0x12
        /*001a*/ 	.short	(.L_5 - .L_4)
	.align		4
.L_4:
        /*001c*/ 	.word	index@(_Z12reduceKernelPfS_i)
        /*0020*/ 	.word	0x00000000
.L_5:


//--------------------- .nv.compat                --------------------------
	.section	.nv.compat,"",@"SHT_CUDA_COMPAT_INFO"
	.align	4
        /*0000*/ 	.byte	0x02, 0x09, 0x00, 0x00, 0x02, 0x02, 0x01, 0x00, 0x02, 0x05, 0x05, 0x00, 0x03, 0x07, 0x01, 0x01
        /*0010*/ 	.byte	0x02, 0x03, 0x00, 0x00, 0x02, 0x06, 0x01, 0x00, 0x04, 0x0b, 0x08, 0x00, 0x09, 0x00, 0x00, 0x00
        /*0020*/ 	.byte	0x00, 0x00, 0x00, 0x00


//--------------------- .nv.info._Z12reduceKernelPfS_i --------------------------
	.section	.nv.info._Z12reduceKernelPfS_i,"",@"SHT_CUDA_INFO"
	.sectionflags	@""
	.align	4


	//----- nvinfo : EIATTR_CUDA_API_VERSION
	.align		4
        /*0000*/ 	.byte	0x04, 0x37
        /*0002*/ 	.short	(.L_7 - .L_6)
.L_6:
        /*0004*/ 	.word	0x00000082


	//----- nvinfo : EIATTR_KPARAM_INFO
	.align		4
.L_7:
        /*0008*/ 	.byte	0x04, 0x17
        /*000a*/ 	.short	(.L_9 - .L_8)
.L_8:
        /*000c*/ 	.word	0x00000000
        /*0010*/ 	.short	0x0002
        /*0012*/ 	.short	0x0010
        /*0014*/ 	.byte	0x00, 0xf0, 0x11, 0x00


	//----- nvinfo : EIATTR_KPARAM_INFO
	.align		4
.L_9:
        /*0018*/ 	.byte	0x04, 0x17
        /*001a*/ 	.short	(.L_11 - .L_10)
.L_10:
        /*001c*/ 	.word	0x00000000
        /*0020*/ 	.short	0x0001
        /*0022*/ 	.short	0x0008
        /*0024*/ 	.byte	0x00, 0xf5, 0x21, 0x00


	//----- nvinfo : EIATTR_KPARAM_INFO
	.align		4
.L_11:
        /*0028*/ 	.byte	0x04, 0x17
        /*002a*/ 	.short	(.L_13 - .L_12)
.L_12:
        /*002c*/ 	.word	0x00000000
        /*0030*/ 	.short	0x0000
        /*0032*/ 	.short	0x0000
        /*0034*/ 	.byte	0x00, 0xf5, 0x21, 0x00


	//----- nvinfo : EIATTR_SPARSE_MMA_MASK
	.align		4
.L_13:
        /*0038*/ 	.byte	0x03, 0x50
        /*003a*/ 	.short	0x0000


	//----- nvinfo : EIATTR_MAXREG_COUNT
	.align		4
        /*003c*/ 	.byte	0x03, 0x1b
        /*003e*/ 	.short	0x00ff


	//----- nvinfo : EIATTR_NUM_BARRIERS
	.align		4
        /*0040*/ 	.byte	0x02, 0x4c
        /*0042*/ 	.byte	0x01
	.zero		1


	//----- nvinfo : EIATTR_MERCURY_ISA_VERSION
	.align		4
        /*0044*/ 	.byte	0x03, 0x5f
        /*0046*/ 	.short	0x0101


	//----- nvinfo : EIATTR_VRC_CTA_INIT_COUNT
	.align		4
        /*0048*/ 	.byte	0x02, 0x4a
	.zero		1
	.zero		1


	//----- nvinfo : EIATTR_EXIT_INSTR_OFFSETS
	.align		4
        /*004c*/ 	.byte	0x04, 0x1c
        /*004e*/ 	.short	(.L_15 - .L_14)


	//   ....[0]....
.L_14:
        /*0050*/ 	.word	0x00000210


	//   ....[1]....
        /*0054*/ 	.word	0x00000290


	//----- nvinfo : EIATTR_CBANK_PARAM_SIZE
	.align		4
.L_15:
        /*0058*/ 	.byte	0x03, 0x19
        /*005a*/ 	.short	0x0014


	//----- nvinfo : EIATTR_PARAM_CBANK
	.align		4
        /*005c*/ 	.byte	0x04, 0x0a
        /*005e*/ 	.short	(.L_17 - .L_16)
	.align		4
.L_16:
        /*0060*/ 	.word	index@(.nv.constant0._Z12reduceKernelPfS_i)
        /*0064*/ 	.short	0x0380
        /*0066*/ 	.short	0x0014


	//----- nvinfo : EIATTR_SW_WAR
	.align		4
.L_17:
        /*0068*/ 	.byte	0x04, 0x36
        /*006a*/ 	.short	(.L_19 - .L_18)
.L_18:
        /*006c*/ 	.word	0x00000008
.L_19:


//--------------------- .nv.callgraph             --------------------------
	.section	.nv.callgraph,"",@"SHT_CUDA_CALLGRAPH"
	.align	4
	.sectionentsize	8
	.align		4
        /*0000*/ 	.word	0x00000000
	.align		4
        /*0004*/ 	.word	0xffffffff
	.align		4
        /*0008*/ 	.word	0x00000000
	.align		4
        /*000c*/ 	.word	0xfffffffe
	.align		4
        /*0010*/ 	.word	0x00000000
	.align		4
        /*0014*/ 	.word	0xfffffffd
	.align		4
        /*0018*/ 	.word	0x00000000
	.align		4
        /*001c*/ 	.word	0xfffffffc


//--------------------- .text._Z12reduceKernelPfS_i --------------------------
	.section	.text._Z12reduceKernelPfS_i,"ax",@progbits
	.align	128
        .global         _Z12reduceKernelPfS_i
        .type           _Z12reduceKernelPfS_i,@function
        .size           _Z12reduceKernelPfS_i,(.L_x_3 - _Z12reduceKernelPfS_i)
        .other          _Z12reduceKernelPfS_i,@"STO_CUDA_ENTRY STV_DEFAULT"
_Z12reduceKernelPfS_i:
.text._Z12reduceKernelPfS_i:
[----:B------:R-:W-:Y:S01]  /*0000*/  LDC R1, c[0x0][0x37c] ;  /* 0x0000df00ff017b82 */ /* 0x000fe20000000800 */
[----:B------:R-:W0:Y:S01]  /*0010*/  S2R R6, SR_TID.X ;  /* 0x0000000000067919 */ /* 0x000e220000002100 */
[----:B------:R-:W0:Y:S01]  /*0020*/  LDCU UR8, c[0x0][0x360] ;  /* 0x00006c00ff0877ac */ /* 0x000e220008000800 */
[----:B------:R-:W-:Y:S01]  /*0030*/  IMAD.MOV.U32 R4, RZ, RZ, RZ ;  /* 0x000000ffff047224 */ /* 0x000fe200078e00ff */
[----:B------:R-:W0:Y:S01]  /*0040*/  S2R R7, SR_CTAID.X ;  /* 0x0000000000077919 */ /* 0x000e220000002500 */
[----:B------:R-:W1:Y:S01]  /*0050*/  LDCU UR4, c[0x0][0x390] ;  /* 0x00007200ff0477ac */ /* 0x000e620008000800 */
[----:B------:R-:W2:Y:S01]  /*0060*/  LDCU.64 UR6, c[0x0][0x358] ;  /* 0x00006b00ff0677ac */ /* 0x000ea20008000a00 */
[----:B0-----:R-:W-:-:S05]  /*0070*/  IMAD R5, R7, UR8, R6 ;  /* 0x0000000807057c24 */ /* 0x001fca000f8e0206 */
[----:B-1----:R-:W-:-:S13]  /*0080*/  ISETP.GE.U32.AND P0, PT, R5, UR4, PT ;  /* 0x0000000405007c0c */ /* 0x002fda000bf06070 */
[----:B------:R-:W0:Y:S02]  /*0090*/  @!P0 LDC.64 R2, c[0x0][0x380] ;  /* 0x0000e000ff028b82 */ /* 0x000e240000000a00 */
[----:B0-----:R-:W-:-:S05]  /*00a0*/  @!P0 IMAD.WIDE.U32 R2, R5, 0x4, R2 ;  /* 0x0000000405028825 */ /* 0x001fca00078e0002 */
[----:B--2---:R-:W2:Y:S01]  /*00b0*/  @!P0 LDG.E R4, desc[UR6][R2.64] ;  /* 0x0000000602048981 */ /* 0x004ea2000c1e1900 */
[----:B------:R-:W0:Y:S01]  /*00c0*/  S2UR UR5, SR_CgaCtaId ;  /* 0x00000000000579c3 */ /* 0x000e220000008800 */
[----:B------:R-:W-:Y:S01]  /*00d0*/  IMAD.U32 R0, RZ, RZ, UR8 ;  /* 0x00000008ff007e24 */ /* 0x000fe2000f8e00ff */
[----:B------:R-:W-:Y:S01]  /*00e0*/  UMOV UR4, 0x400 ;  /* 0x0000040000047882 */ /* 0x000fe20000000000 */
[----:B------:R-:W-:-:S03]  /*00f0*/  ISETP.NE.AND P0, PT, R6, RZ, PT ;  /* 0x000000ff0600720c */ /* 0x000fc60003f05270 */
[----:B------:R-:W-:Y:S01]  /*0100*/  ISETP.GE.U32.AND P1, PT, R0, 0x2, PT ;  /* 0x000000020000780c */ /* 0x000fe20003f26070 */
[----:B0-----:R-:W-:-:S06]  /*0110*/  ULEA UR4, UR5, UR4, 0x18 ;  /* 0x0000000405047291 */ /* 0x001fcc000f8ec0ff */
[----:B------:R-:W-:-:S05]  /*0120*/  LEA R5, R6, UR4, 0x2 ;  /* 0x0000000406057c11 */ /* 0x000fca000f8e10ff */
[----:B--2---:R0:W-:Y:S01]  /*0130*/  STS [R5], R4 ;  /* 0x0000000405007388 */ /* 0x0041e20000000800 */
[----:B------:R-:W-:Y:S06]  /*0140*/  BAR.SYNC.DEFER_BLOCKING 0x0 ;  /* 0x0000000000007b1d */ /* 0x000fec0000010000 */
[----:B------:R-:W-:Y:S05]  /*0150*/  @!P1 BRA `(.L_x_0) ;  /* 0x00000000002c9947 */ /* 0x000fea0003800000 */
.L_x_1:
[----:B------:R-:W-:-:S04]  /*0160*/  SHF.R.U32.HI R8, RZ, 0x1, R0 ;  /* 0x00000001ff087819 */ /* 0x000fc80000011600 */
[----:B------:R-:W-:-:S13]  /*0170*/  ISETP.GE.U32.AND P1, PT, R6, R8, PT ;  /* 0x000000080600720c */ /* 0x000fda0003f26070 */
[----:B------:R-:W-:Y:S01]  /*0180*/  @!P1 LEA R2, R8, R5, 0x2 ;  /* 0x0000000508029211 */ /* 0x000fe200078e10ff */
[----:B------:R-:W-:Y:S05]  /*0190*/  @!P1 LDS R3, [R5] ;  /* 0x0000000005039984 */ /* 0x000fea0000000800 */
[----:B------:R-:W0:Y:S02]  /*01a0*/  @!P1 LDS R2, [R2] ;  /* 0x0000000002029984 */ /* 0x000e240000000800 */
[----:B0-----:R-:W-:-:S05]  /*01b0*/  @!P1 FADD R4, R2, R3 ;  /* 0x0000000302049221 */ /* 0x001fca0000000000 */
[----:B------:R1:W-:Y:S01]  /*01c0*/  @!P1 STS [R5], R4 ;  /* 0x0000000405009388 */ /* 0x0003e20000000800 */
[----:B------:R-:W-:Y:S01]  /*01d0*/  BAR.SYNC.DEFER_BLOCKING 0x0 ;  /* 0x0000000000007b1d */ /* 0x000fe20000010000 */
[----:B------:R-:W-:Y:S01]  /*01e0*/  ISETP.GT.U32.AND P1, PT, R0, 0x3, PT ;  /* 0x000000030000780c */ /* 0x000fe20003f24070 */
[----:B------:R-:W-:-:S12]  /*01f0*/  IMAD.MOV.U32 R0, RZ, RZ, R8 ;  /* 0x000000ffff007224 */ /* 0x000fd800078e0008 */
[----:B-1----:R-:W-:Y:S05]  /*0200*/  @P1 BRA `(.L_x_1) ;  /* 0xfffffffc00d41947 */ /* 0x002fea000383ffff */
.L_x_0:
[----:B------:R-:W-:Y:S05]  /*0210*/  @P0 EXIT ;  /* 0x000000000000094d */ /* 0x000fea0003800000 */
[----:B------:R-:W1:Y:S01]  /*0220*/  S2UR UR5, SR_CgaCtaId ;  /* 0x00000000000579c3 */ /* 0x000e620000008800 */
[----:B------:R-:W-:-:S07]  /*0230*/  UMOV UR4, 0x400 ;  /* 0x0000040000047882 */ /* 0x000fce0000000000 */
[----:B------:R-:W2:Y:S01]  /*0240*/  LDC.64 R2, c[0x0][0x388] ;  /* 0x0000e200ff027b82 */ /* 0x000ea20000000a00 */
[----:B-1----:R-:W-:Y:S01]  /*0250*/  ULEA UR4, UR5, UR4, 0x18 ;  /* 0x0000000405047291 */ /* 0x002fe2000f8ec0ff */
[----:B--2---:R-:W-:-:S08]  /*0260*/  IMAD.WIDE.U32 R2, R7, 0x4, R2 ;  /* 0x0000000407027825 */ /* 0x004fd000078e0002 */
[----:B0-----:R-:W0:Y:S04]  /*0270*/  LDS R5, [UR4] ;  /* 0x00000004ff057984 */ /* 0x001e280008000800 */
[----:B0-----:R-:W-:Y:S01]  /*0280*/  STG.E desc[UR6][R2.64], R5 ;  /* 0x0000000502007986 */ /* 0x001fe2000c101906 */
[----:B------:R-:W-:Y:S05]  /*0290*/  EXIT ;  /* 0x000000000000794d */ /* 0x000fea0003800000 */
.L_x_2:
[----:B------:R-:W-:-:S00]  /*02a0*/  BRA `(.L_x_2) ;  /* 0xfffffffc00fc7947 */ /* 0x000fc0000383ffff */
[----:B------:R-:W-:-:S00]  /*02b0*/  NOP ;  /* 0x0000000000007918 */ /* 0x000fc00000000000 */
        /* <DEDUP_REMOVED lines=12> */
.L_x_3:


//--------------------- .nv.shared._Z12reduceKernelPfS_i --------------------------
	.section	.nv.shared._Z12reduceKernelPfS_i,"aw",@nobits
	.sectionflags	@""
	.align	16
	.zero		1024


//--------------------- .nv.shared.reserved.0     --------------------------
	.section	.nv.shared.reserved.0,"aw",@nobits
	.weak		__nv_reservedSMEM_offset_0_alias
	.size		__nv_reservedSMEM_offset_0_alias, 0, 64
	.other		__nv_reservedSMEM_offset_0_alias,@"STO_CUDA_RESERVED_SHARED STV_DEFAULT"
__nv_reservedSMEM_offset_0_alias:
	.zero		0
	.zero		64


//--------------------- .nv.constant0._Z12reduceKernelPfS_i --------------------------
	.section	.nv.constant0._Z12reduceKernelPfS_i,"a",@progbits
	.sectionflags	@""
	.align	4
.nv.constant0._Z12reduceKernelPfS_i:
	.zero		916


//--------------------- SYMBOLS --------------------------

	.type		.nv.reservedSmem.offset0,@object
	.size		.nv.reservedSmem.offset0,0x4
	.type		.nv.reservedSmem.cap,@object
	.size		.nv.reservedSmem.cap,0x4
